	.headerflags	@"EF_CUDA_TEXMODE_UNIFIED EF_CUDA_64BIT_ADDRESS EF_CUDA_ACCELERATORS EF_CUDA_SM90 EF_CUDA_VIRTUAL_SM(EF_CUDA_SM90)"
	.elftype	@"ET_EXEC"


//--------------------- .nv.info                  --------------------------
	.section	.nv.info,"",@"SHT_CUDA_INFO"
	.align	4


	//----- nvinfo : EIATTR_REGCOUNT
	.align		4
        /*0000*/ 	.byte	0x04, 0x2f
        /*0002*/ 	.short	(.L_1 - .L_0)
	.align		4
.L_0:
        /*0004*/ 	.word	index@(triton_poi_fused_leaky_relu_22)
        /*0008*/ 	.word	0x0000000e


	//----- nvinfo : EIATTR_MIN_STACK_SIZE
	.align		4
.L_1:
        /*000c*/ 	.byte	0x04, 0x12
        /*000e*/ 	.short	(.L_3 - .L_2)
	.align		4
.L_2:
        /*0010*/ 	.word	index@(triton_poi_fused_leaky_relu_22)
        /*0014*/ 	.word	0x00000000


	//----- nvinfo : EIATTR_FRAME_SIZE
	.align		4
.L_3:
        /*0018*/ 	.byte	0x04, 0x11
        /*001a*/ 	.short	(.L_5 - .L_4)
	.align		4
.L_4:
        /*001c*/ 	.word	index@(triton_poi_fused_leaky_relu_22)
        /*0020*/ 	.word	0x00000000


	//----- nvinfo : EIATTR_MIN_STACK_SIZE
	.align		4
.L_5:
        /*0024*/ 	.byte	0x04, 0x12
        /*0026*/ 	.short	(.L_7 - .L_6)
	.align		4
.L_6:
        /*0028*/ 	.word	index@(triton_poi_fused_leaky_relu_22)
        /*002c*/ 	.word	0x00000000
.L_7:


//--------------------- .nv.info.triton_poi_fused_leaky_relu_22 --------------------------
	.section	.nv.info.triton_poi_fused_leaky_relu_22,"",@"SHT_CUDA_INFO"
	.sectionflags	@""
	.align	4


	//----- nvinfo : EIATTR_CUDA_API_VERSION
	.align		4
        /*0000*/ 	.byte	0x04, 0x37
        /*0002*/ 	.short	(.L_9 - .L_8)
.L_8:
        /*0004*/ 	.word	0x0000007c


	//----- nvinfo : EIATTR_KPARAM_INFO
	.align		4
.L_9:
        /*0008*/ 	.byte	0x04, 0x17
        /*000a*/ 	.short	(.L_11 - .L_10)
.L_10:
        /*000c*/ 	.word	0x00000000
        /*0010*/ 	.short	0x0003
        /*0012*/ 	.short	0x0018
        /*0014*/ 	.byte	0x00, 0xf0, 0x11, 0x00


	//----- nvinfo : EIATTR_KPARAM_INFO
	.align		4
.L_11:
        /*0018*/ 	.byte	0x04, 0x17
        /*001a*/ 	.short	(.L_13 - .L_12)
.L_12:
        /*001c*/ 	.word	0x00000000
        /*0020*/ 	.short	0x0002
        /*0022*/ 	.short	0x0010
        /*0024*/ 	.byte	0x00, 0xf4, 0x21, 0x00


	//----- nvinfo : EIATTR_KPARAM_INFO
	.align		4
.L_13:
        /*0028*/ 	.byte	0x04, 0x17
        /*002a*/ 	.short	(.L_15 - .L_14)
.L_14:
        /*002c*/ 	.word	0x00000000
        /*0030*/ 	.short	0x0001
        /*0032*/ 	.short	0x0008
        /*0034*/ 	.byte	0x00, 0xf4, 0x21, 0x00


	//----- nvinfo : EIATTR_KPARAM_INFO
	.align		4
.L_15:
        /*0038*/ 	.byte	0x04, 0x17
        /*003a*/ 	.short	(.L_17 - .L_16)
.L_16:
        /*003c*/ 	.word	0x00000000
        /*0040*/ 	.short	0x0000
        /*0042*/ 	.short	0x0000
        /*0044*/ 	.byte	0x00, 0xf4, 0x21, 0x00


	//----- nvinfo : EIATTR_SPARSE_MMA_MASK
	.align		4
.L_17:
        /*0048*/ 	.byte	0x03, 0x50
        /*004a*/ 	.short	0x0000


	//----- nvinfo : EIATTR_MAXREG_COUNT
	.align		4
        /*004c*/ 	.byte	0x03, 0x1b
        /*004e*/ 	.short	0x00ff


	//----- nvinfo : EIATTR_EXIT_INSTR_OFFSETS
	.align		4
        /*0050*/ 	.byte	0x04, 0x1c
        /*0052*/ 	.short	(.L_19 - .L_18)


	//   ....[0]....
.L_18:
        /*0054*/ 	.word	0x00000190


	//----- nvinfo : EIATTR_REQNTID
	.align		4
.L_19:
        /*0058*/ 	.byte	0x04, 0x10
        /*005a*/ 	.short	(.L_21 - .L_20)
.L_20:
        /*005c*/ 	.word	0x00000080
        /*0060*/ 	.word	0x00000001
        /*0064*/ 	.word	0x00000001


	//----- nvinfo : EIATTR_CBANK_PARAM_SIZE
	.align		4
.L_21:
        /*0068*/ 	.byte	0x03, 0x19
        /*006a*/ 	.short	0x001c


	//----- nvinfo : EIATTR_PARAM_CBANK
	.align		4
        /*006c*/ 	.byte	0x04, 0x0a
        /*006e*/ 	.short	(.L_23 - .L_22)
	.align		4
.L_22:
        /*0070*/ 	.word	index@(.nv.constant0.triton_poi_fused_leaky_relu_22)
        /*0074*/ 	.short	0x0210
        /*0076*/ 	.short	0x001c


	//----- nvinfo : EIATTR_SW_WAR
	.align		4
.L_23:
        /*0078*/ 	.byte	0x04, 0x36
        /*007a*/ 	.short	(.L_25 - .L_24)
.L_24:
        /*007c*/ 	.word	0x00000008
.L_25:


//--------------------- .nv.callgraph             --------------------------
	.section	.nv.callgraph,"",@"SHT_CUDA_CALLGRAPH"
	.align	4
	.sectionentsize	8
	.align		4
        /*0000*/ 	.word	0x00000000
	.align		4
        /*0004*/ 	.word	0xffffffff
	.align		4
        /*0008*/ 	.word	0x00000000
	.align		4
        /*000c*/ 	.word	0xfffffffe
	.align		4
        /*0010*/ 	.word	0x00000000
	.align		4
        /*0014*/ 	.word	0xfffffffd
	.align		4
        /*0018*/ 	.word	0x00000000
	.align		4
        /*001c*/ 	.word	0xfffffffc


//--------------------- .text.triton_poi_fused_leaky_relu_22 --------------------------
	.section	.text.triton_poi_fused_leaky_relu_22,"ax",@progbits
	.align	128
        .global         triton_poi_fused_leaky_relu_22
        .type           triton_poi_fused_leaky_relu_22,@function
        .size           triton_poi_fused_leaky_relu_22,(.L_x_1 - triton_poi_fused_leaky_relu_22)
        .other          triton_poi_fused_leaky_relu_22,@"STO_CUDA_ENTRY STV_DEFAULT"
triton_poi_fused_leaky_relu_22:
.text.triton_poi_fused_leaky_relu_22:
[----:B------:R-:W-:Y:S01]  /*0000*/  LDC R1, c[0x0][0x28] ;  /* 0x00000a00ff017b82 */ /* 0x000fe20000000800 */
[----:B------:R-:W1:Y:S07]  /*0010*/  S2R R0, SR_TID.X ;  /* 0x0000000000007919 */ /* 0x000e6e0000002100 */
[----:B------:R-:W2:Y:S01]  /*0020*/  LDC.64 R4, c[0x0][0x218] ;  /* 0x00008600ff047b82 */ /* 0x000ea20000000a00 */
[----:B------:R-:W-:Y:S01]  /*0030*/  ULDC.64 UR4, c[0x0][0x208] ;  /* 0x0000820000047ab9 */ /* 0x000fe20000000a00 */
[----:B------:R-:W-:Y:S01]  /*0040*/  ULDC.64 UR6, c[0x0][0x220] ;  /* 0x0000880000067ab9 */ /* 0x000fe20000000a00 */
[----:B------:R-:W3:Y:S05]  /*0050*/  S2R R7, SR_CTAID.X ;  /* 0x0000000000077919 */ /* 0x000eea0000002500 */
[----:B------:R-:W4:Y:S01]  /*0060*/  LDC.64 R2, c[0x0][0x210] ;  /* 0x00008400ff027b82 */ /* 0x000f220000000a00 */
[----:B-1----:R-:W-:-:S02]  /*0070*/  LOP3.LUT R0, R0, 0x7f, RZ, 0xc0, !PT ;  /* 0x0000007f00007812 */ /* 0x002fc400078ec0ff */
[----:B---3--:R-:W-:-:S03]  /*0080*/  SHF.R.S32.HI R6, RZ, 0x18, R7 ;  /* 0x00000018ff067819 */ /* 0x008fc60000011407 */
[----:B------:R-:W-:Y:S01]  /*0090*/  IMAD R7, R7, 0x80, R0 ;  /* 0x0000008007077824 */ /* 0x000fe200078e0200 */
[----:B------:R-:W-:-:S03]  /*00a0*/  SGXT R0, R6, 0x1 ;  /* 0x000000010600781a */ /* 0x000fc60000000200 */
[----:B----4-:R-:W-:Y:S01]  /*00b0*/  IMAD.WIDE R2, R7, 0x4, R2 ;  /* 0x0000000407027825 */ /* 0x010fe200078e0202 */
[----:B------:R-:W-:-:S04]  /*00c0*/  LEA.HI R0, R0, R7, RZ, 0x9 ;  /* 0x0000000700007211 */ /* 0x000fc800078f48ff */
[----:B------:R-:W-:Y:S02]  /*00d0*/  SHF.R.S32.HI R9, RZ, 0x9, R0 ;  /* 0x00000009ff097819 */ /* 0x000fe40000011400 */
[----:B------:R-:W3:Y:S03]  /*00e0*/  LDG.E R0, desc[UR4][R2.64] ;  /* 0x0000000402007981 */ /* 0x000ee6000c1e1900 */
[----:B--2---:R-:W-:-:S06]  /*00f0*/  IMAD.WIDE R4, R9, 0x4, R4 ;  /* 0x0000000409047825 */ /* 0x004fcc00078e0204 */
[----:B------:R-:W3:Y:S01]  /*0100*/  LDG.E.EL R5, desc[UR4][R4.64] ;  /* 0x0000000404057981 */ /* 0x000ee2000c2e1900 */
[----:B------:R-:W-:-:S04]  /*0110*/  IADD3 R6, P1, R7, UR6, RZ ;  /* 0x0000000607067c10 */ /* 0x000fc8000ff3e0ff */
[----:B------:R-:W-:Y:S02]  /*0120*/  LEA.HI.X.SX32 R7, R7, UR7, 0x1, P1 ;  /* 0x0000000707077c11 */ /* 0x000fe400088f0eff */
[C---:B---3--:R-:W-:Y:S01]  /*0130*/  FSETP.GT.AND P0, PT, R0.reuse, -R5, PT ;  /* 0x800000050000720b */ /* 0x048fe20003f04000 */
[----:B------:R-:W-:-:S03]  /*0140*/  FADD R9, R0, R5 ;  /* 0x0000000500097221 */ /* 0x000fc60000000000 */
[----:B------:R-:W-:-:S05]  /*0150*/  SEL R11, RZ, 0x1, !P0 ;  /* 0x00000001ff0b7807 */ /* 0x000fca0004000000 */
[----:B------:R-:W-:Y:S04]  /*0160*/  STG.E.U8 desc[UR4][R6.64], R11 ;  /* 0x0000000b06007986 */ /* 0x000fe8000c101104 */
[----:B------:R-:W-:-:S05]  /*0170*/  @!P0 FMUL R9, R9, 0.20000000298023223877 ;  /* 0x3e4ccccd09098820 */ /* 0x000fca0000400000 */
[----:B------:R-:W-:Y:S01]  /*0180*/  STG.E desc[UR4][R2.64], R9 ;  /* 0x0000000902007986 */ /* 0x000fe2000c101904 */
[----:B------:R-:W-:Y:S05]  /*0190*/  EXIT ;  /* 0x000000000000794d */ /* 0x000fea0003800000 */
.L_x_0:
[----:B------:R-:W-:-:S00]  /*01a0*/  BRA `(.L_x_0) ;  /* 0xfffffffc00fc7947 */ /* 0x000fc0000383ffff */
[----:B------:R-:W-:-:S00]  /*01b0*/  NOP ;  /* 0x0000000000007918 */ /* 0x000fc00000000000 */
        /* <DEDUP_REMOVED lines=12> */
.L_x_1:


//--------------------- .nv.constant0.triton_poi_fused_leaky_relu_22 --------------------------
	.section	.nv.constant0.triton_poi_fused_leaky_relu_22,"a",@progbits
	.sectionflags	@""
	.align	4
.nv.constant0.triton_poi_fused_leaky_relu_22:
	.zero		556
